//
// Generated by NVIDIA NVVM Compiler
//
// Compiler Build ID: CL-36424714
// Cuda compilation tools, release 13.0, V13.0.88
// Based on NVVM 20.0.0
//

.version 9.0
.target sm_100
.address_size 64

	// .globl	_Z14scan_up_kernelPiS_i
.extern .shared .align 16 .b8 temp[];

.visible .entry _Z14scan_up_kernelPiS_i(
	.param .u64 .ptr .align 1 _Z14scan_up_kernelPiS_i_param_0,
	.param .u64 .ptr .align 1 _Z14scan_up_kernelPiS_i_param_1,
	.param .u32 _Z14scan_up_kernelPiS_i_param_2
)
{
	.reg .pred 	%p<8>;
	.reg .b32 	%r<60>;
	.reg .b64 	%rd<11>;

	ld.param.u64 	%rd4, [_Z14scan_up_kernelPiS_i_param_0];
	ld.param.u64 	%rd3, [_Z14scan_up_kernelPiS_i_param_1];
	ld.param.u32 	%r16, [_Z14scan_up_kernelPiS_i_param_2];
	cvta.to.global.u64 	%rd5, %rd4;
	mov.u32 	%r1, %tid.x;
	shr.u32 	%r18, %r16, 31;
	add.s32 	%r19, %r16, %r18;
	shr.s32 	%r55, %r19, 1;
	mul.wide.u32 	%rd6, %r1, 4;
	add.s64 	%rd1, %rd5, %rd6;
	ld.global.u32 	%r20, [%rd1];
	shl.b32 	%r21, %r1, 2;
	mov.u32 	%r22, temp;
	add.s32 	%r3, %r22, %r21;
	st.shared.u32 	[%r3], %r20;
	mul.wide.s32 	%rd7, %r55, 4;
	add.s64 	%rd2, %rd1, %rd7;
	ld.global.u32 	%r23, [%rd2];
	shl.b32 	%r24, %r55, 2;
	add.s32 	%r4, %r3, %r24;
	st.shared.u32 	[%r4], %r23;
	setp.lt.s32 	%p1, %r16, 2;
	mov.b32 	%r57, 1;
	@%p1 bra 	$L__BB0_5;
	shl.b32 	%r26, %r1, 1;
	or.b32  	%r5, %r26, 1;
	mov.b32 	%r57, 1;
$L__BB0_2:
	bar.sync 	0;
	setp.ge.s32 	%p2, %r1, %r55;
	@%p2 bra 	$L__BB0_4;
	mul.lo.s32 	%r27, %r57, %r5;
	shl.b32 	%r28, %r27, 2;
	add.s32 	%r30, %r22, %r28;
	ld.shared.u32 	%r31, [%r30+-4];
	shl.b32 	%r32, %r57, 2;
	add.s32 	%r33, %r30, %r32;
	ld.shared.u32 	%r34, [%r33+-4];
	add.s32 	%r35, %r34, %r31;
	st.shared.u32 	[%r33+-4], %r35;
$L__BB0_4:
	shl.b32 	%r57, %r57, 1;
	shr.u32 	%r9, %r55, 1;
	setp.gt.u32 	%p3, %r55, 1;
	mov.u32 	%r55, %r9;
	@%p3 bra 	$L__BB0_2;
$L__BB0_5:
	setp.ne.s32 	%p4, %r1, 0;
	@%p4 bra 	$L__BB0_7;
	shl.b32 	%r36, %r16, 2;
	add.s32 	%r38, %r22, %r36;
	ld.shared.u32 	%r39, [%r38+-4];
	mov.u32 	%r40, %ctaid.x;
	cvta.to.global.u64 	%rd8, %rd3;
	mul.wide.u32 	%rd9, %r40, 4;
	add.s64 	%rd10, %rd8, %rd9;
	st.global.u32 	[%rd10], %r39;
	mov.b32 	%r41, 0;
	st.shared.u32 	[%r38+-4], %r41;
$L__BB0_7:
	setp.lt.s32 	%p5, %r16, 2;
	@%p5 bra 	$L__BB0_12;
	shl.b32 	%r43, %r1, 1;
	or.b32  	%r11, %r43, 1;
	mov.b32 	%r58, 1;
$L__BB0_9:
	shr.s32 	%r57, %r57, 1;
	bar.sync 	0;
	setp.ge.s32 	%p6, %r1, %r58;
	@%p6 bra 	$L__BB0_11;
	mul.lo.s32 	%r44, %r57, %r11;
	shl.b32 	%r45, %r44, 2;
	add.s32 	%r47, %r22, %r45;
	ld.shared.u32 	%r48, [%r47+-4];
	shl.b32 	%r49, %r57, 2;
	add.s32 	%r50, %r47, %r49;
	ld.shared.u32 	%r51, [%r50+-4];
	st.shared.u32 	[%r47+-4], %r51;
	add.s32 	%r52, %r51, %r48;
	st.shared.u32 	[%r50+-4], %r52;
$L__BB0_11:
	shl.b32 	%r58, %r58, 1;
	setp.lt.s32 	%p7, %r58, %r16;
	@%p7 bra 	$L__BB0_9;
$L__BB0_12:
	bar.sync 	0;
	ld.shared.u32 	%r53, [%r3];
	st.global.u32 	[%rd1], %r53;
	ld.shared.u32 	%r54, [%r4];
	st.global.u32 	[%rd2], %r54;
	ret;

}
	// .globl	_Z14add_block_sumsPiS_i
.visible .entry _Z14add_block_sumsPiS_i(
	.param .u64 .ptr .align 1 _Z14add_block_sumsPiS_i_param_0,
	.param .u64 .ptr .align 1 _Z14add_block_sumsPiS_i_param_1,
	.param .u32 _Z14add_block_sumsPiS_i_param_2
)
{
	.reg .pred 	%p<2>;
	.reg .b32 	%r<13>;
	.reg .b64 	%rd<11>;

	ld.param.u64 	%rd1, [_Z14add_block_sumsPiS_i_param_0];
	ld.param.u64 	%rd2, [_Z14add_block_sumsPiS_i_param_1];
	ld.param.u32 	%r2, [_Z14add_block_sumsPiS_i_param_2];
	mov.u32 	%r1, %ctaid.x;
	setp.eq.s32 	%p1, %r1, 0;
	@%p1 bra 	$L__BB1_2;
	cvta.to.global.u64 	%rd3, %rd2;
	cvta.to.global.u64 	%rd4, %rd1;
	mov.u32 	%r3, %tid.x;
	add.s32 	%r4, %r1, -1;
	mul.wide.u32 	%rd5, %r4, 4;
	add.s64 	%rd6, %rd3, %rd5;
	ld.global.u32 	%r5, [%rd6];
	mul.wide.u32 	%rd7, %r3, 4;
	add.s64 	%rd8, %rd4, %rd7;
	ld.global.u32 	%r6, [%rd8];
	add.s32 	%r7, %r6, %r5;
	st.global.u32 	[%rd8], %r7;
	shr.u32 	%r8, %r2, 31;
	add.s32 	%r9, %r2, %r8;
	shr.s32 	%r10, %r9, 1;
	mul.wide.s32 	%rd9, %r10, 4;
	add.s64 	%rd10, %rd8, %rd9;
	ld.global.u32 	%r11, [%rd10];
	add.s32 	%r12, %r11, %r5;
	st.global.u32 	[%rd10], %r12;
$L__BB1_2:
	ret;

}


// ===== COMPILED SASS (sm_100) =====

	.target	sm_100

	.elftype	@"ET_EXEC"


//--------------------- .note.nv.tkinfo           --------------------------
	.section	.note.nv.tkinfo,"",@"SHT_NOTE"
	.sectionflags	@"SHF_NOTE_NV_TKINFO"
	.tkinfo
        /*0018*/ 	.word	0x00000002
        /*0030*/ 	.string	""
        /*0030*/ 	.string	"ptxas"
        /*0030*/ 	.string	"Cuda compilation tools, release 13.0, V13.0.88"
        /*0030*/ 	.string	"Build cuda_13.0.r13.0/compiler.36424714_0"
        /*0030*/ 	.string	"-arch sm_100 -m 64 "



//--------------------- .note.nv.cuinfo           --------------------------
	.section	.note.nv.cuinfo,"",@"SHT_NOTE"
	.sectionflags	@"SHF_NOTE_NV_CUINFO"
        /*0018*/ 	.short	0x0002
        /*001a*/ 	.short	0x0064
        /*001c*/ 	.short	0x0082
	.zero		2


//--------------------- .nv.info                  --------------------------
	.section	.nv.info,"",@"SHT_CUDA_INFO"
	.align	4


	//----- nvinfo : EIATTR_REGCOUNT
	.align		4
        /*0000*/ 	.byte	0x04, 0x2f
        /*0002*/ 	.short	(.L_1 - .L_0)
	.align		4
.L_0:
        /*0004*/ 	.word	index@(_Z14scan_up_kernelPiS_i)
        /*0008*/ 	.word	0x00000012


	//----- nvinfo : EIATTR_FRAME_SIZE
	.align		4
.L_1:
        /*000c*/ 	.byte	0x04, 0x11
        /*000e*/ 	.short	(.L_3 - .L_2)
	.align		4
.L_2:
        /*0010*/ 	.word	index@(_Z14scan_up_kernelPiS_i)
        /*0014*/ 	.word	0x00000000


	//----- nvinfo : EIATTR_REGCOUNT
	.align		4
.L_3:
        /*0018*/ 	.byte	0x04, 0x2f
        /*001a*/ 	.short	(.L_5 - .L_4)
	.align		4
.L_4:
        /*001c*/ 	.word	index@(_Z14add_block_sumsPiS_i)
        /*0020*/ 	.word	0x0000000e


	//----- nvinfo : EIATTR_FRAME_SIZE
	.align		4
.L_5:
        /*0024*/ 	.byte	0x04, 0x11
        /*0026*/ 	.short	(.L_7 - .L_6)
	.align		4
.L_6:
        /*0028*/ 	.word	index@(_Z14add_block_sumsPiS_i)
        /*002c*/ 	.word	0x00000000


	//----- nvinfo : EIATTR_MIN_STACK_SIZE
	.align		4
.L_7:
        /*0030*/ 	.byte	0x04, 0x12
        /*0032*/ 	.short	(.L_9 - .L_8)
	.align		4
.L_8:
        /*0034*/ 	.word	index@(_Z14add_block_sumsPiS_i)
        /*0038*/ 	.word	0x00000000


	//----- nvinfo : EIATTR_MIN_STACK_SIZE
	.align		4
.L_9:
        /*003c*/ 	.byte	0x04, 0x12
        /*003e*/ 	.short	(.L_11 - .L_10)
	.align		4
.L_10:
        /*0040*/ 	.word	index@(_Z14scan_up_kernelPiS_i)
        /*0044*/ 	.word	0x00000000
.L_11:


//--------------------- .nv.compat                --------------------------
	.section	.nv.compat,"",@"SHT_CUDA_COMPAT_INFO"
	.align	4
        /*0000*/ 	.byte	0x02, 0x09, 0x00, 0x00, 0x02, 0x02, 0x01, 0x00, 0x02, 0x05, 0x05, 0x00, 0x03, 0x07, 0x01, 0x01
        /*0010*/ 	.byte	0x02, 0x03, 0x00, 0x00, 0x02, 0x06, 0x01, 0x00, 0x04, 0x0b, 0x08, 0x00, 0x09, 0x00, 0x00, 0x00
        /*0020*/ 	.byte	0x00, 0x00, 0x00, 0x00


//--------------------- .nv.info._Z14add_block_sumsPiS_i --------------------------
	.section	.nv.info._Z14add_block_sumsPiS_i,"",@"SHT_CUDA_INFO"
	.sectionflags	@""
	.align	4


	//----- nvinfo : EIATTR_CUDA_API_VERSION
	.align		4
        /*0000*/ 	.byte	0x04, 0x37
        /*0002*/ 	.short	(.L_13 - .L_12)
.L_12:
        /*0004*/ 	.word	0x00000082


	//----- nvinfo : EIATTR_KPARAM_INFO
	.align		4
.L_13:
        /*0008*/ 	.byte	0x04, 0x17
        /*000a*/ 	.short	(.L_15 - .L_14)
.L_14:
        /*000c*/ 	.word	0x00000000
        /*0010*/ 	.short	0x0002
        /*0012*/ 	.short	0x0010
        /*0014*/ 	.byte	0x00, 0xf0, 0x11, 0x00


	//----- nvinfo : EIATTR_KPARAM_INFO
	.align		4
.L_15:
        /*0018*/ 	.byte	0x04, 0x17
        /*001a*/ 	.short	(.L_17 - .L_16)
.L_16:
        /*001c*/ 	.word	0x00000000
        /*0020*/ 	.short	0x0001
        /*0022*/ 	.short	0x0008
        /*0024*/ 	.byte	0x00, 0xf5, 0x21, 0x00


	//----- nvinfo : EIATTR_KPARAM_INFO
	.align		4
.L_17:
        /*0028*/ 	.byte	0x04, 0x17
        /*002a*/ 	.short	(.L_19 - .L_18)
.L_18:
        /*002c*/ 	.word	0x00000000
        /*0030*/ 	.short	0x0000
        /*0032*/ 	.short	0x0000
        /*0034*/ 	.byte	0x00, 0xf5, 0x21, 0x00


	//----- nvinfo : EIATTR_SPARSE_MMA_MASK
	.align		4
.L_19:
        /*0038*/ 	.byte	0x03, 0x50
        /*003a*/ 	.short	0x0000


	//----- nvinfo : EIATTR_MAXREG_COUNT
	.align		4
        /*003c*/ 	.byte	0x03, 0x1b
        /*003e*/ 	.short	0x00ff


	//----- nvinfo : EIATTR_MERCURY_ISA_VERSION
	.align		4
        /*0040*/ 	.byte	0x03, 0x5f
        /*0042*/ 	.short	0x0101


	//----- nvinfo : EIATTR_VRC_CTA_INIT_COUNT
	.align		4
        /*0044*/ 	.byte	0x02, 0x4a
	.zero		1
	.zero		1


	//----- nvinfo : EIATTR_EXIT_INSTR_OFFSETS
	.align		4
        /*0048*/ 	.byte	0x04, 0x1c
        /*004a*/ 	.short	(.L_21 - .L_20)


	//   ....[0]....
.L_20:
        /*004c*/ 	.word	0x00000030


	//   ....[1]....
        /*0050*/ 	.word	0x00000160


	//----- nvinfo : EIATTR_CBANK_PARAM_SIZE
	.align		4
.L_21:
        /*0054*/ 	.byte	0x03, 0x19
        /*0056*/ 	.short	0x0014


	//----- nvinfo : EIATTR_PARAM_CBANK
	.align		4
        /*0058*/ 	.byte	0x04, 0x0a
        /*005a*/ 	.short	(.L_23 - .L_22)
	.align		4
.L_22:
        /*005c*/ 	.word	index@(.nv.constant0._Z14add_block_sumsPiS_i)
        /*0060*/ 	.short	0x0380
        /*0062*/ 	.short	0x0014


	//----- nvinfo : EIATTR_SW_WAR
	.align		4
.L_23:
        /*0064*/ 	.byte	0x04, 0x36
        /*0066*/ 	.short	(.L_25 - .L_24)
.L_24:
        /*0068*/ 	.word	0x00000008
.L_25:


//--------------------- .nv.info._Z14scan_up_kernelPiS_i --------------------------
	.section	.nv.info._Z14scan_up_kernelPiS_i,"",@"SHT_CUDA_INFO"
	.sectionflags	@""
	.align	4


	//----- nvinfo : EIATTR_CUDA_API_VERSION
	.align		4
        /*0000*/ 	.byte	0x04, 0x37
        /*0002*/ 	.short	(.L_27 - .L_26)
.L_26:
        /*0004*/ 	.word	0x00000082


	//----- nvinfo : EIATTR_KPARAM_INFO
	.align		4
.L_27:
        /*0008*/ 	.byte	0x04, 0x17
        /*000a*/ 	.short	(.L_29 - .L_28)
.L_28:
        /*000c*/ 	.word	0x00000000
        /*0010*/ 	.short	0x0002
        /*0012*/ 	.short	0x0010
        /*0014*/ 	.byte	0x00, 0xf0, 0x11, 0x00


	//----- nvinfo : EIATTR_KPARAM_INFO
	.align		4
.L_29:
        /*0018*/ 	.byte	0x04, 0x17
        /*001a*/ 	.short	(.L_31 - .L_30)
.L_30:
        /*001c*/ 	.word	0x00000000
        /*0020*/ 	.short	0x0001
        /*0022*/ 	.short	0x0008
        /*0024*/ 	.byte	0x00, 0xf5, 0x21, 0x00


	//----- nvinfo : EIATTR_KPARAM_INFO
	.align		4
.L_31:
        /*0028*/ 	.byte	0x04, 0x17
        /*002a*/ 	.short	(.L_33 - .L_32)
.L_32:
        /*002c*/ 	.word	0x00000000
        /*0030*/ 	.short	0x0000
        /*0032*/ 	.short	0x0000
        /*0034*/ 	.byte	0x00, 0xf5, 0x21, 0x00


	//----- nvinfo : EIATTR_SPARSE_MMA_MASK
	.align		4
.L_33:
        /*0038*/ 	.byte	0x03, 0x50
        /*003a*/ 	.short	0x0000


	//----- nvinfo : EIATTR_MAXREG_COUNT
	.align		4
        /*003c*/ 	.byte	0x03, 0x1b
        /*003e*/ 	.short	0x00ff


	//----- nvinfo : EIATTR_NUM_BARRIERS
	.align		4
        /*0040*/ 	.byte	0x02, 0x4c
        /*0042*/ 	.byte	0x01
	.zero		1


	//----- nvinfo : EIATTR_MERCURY_ISA_VERSION
	.align		4
        /*0044*/ 	.byte	0x03, 0x5f
        /*0046*/ 	.short	0x0101


	//----- nvinfo : EIATTR_VRC_CTA_INIT_COUNT
	.align		4
        /*0048*/ 	.byte	0x02, 0x4a
	.zero		1
	.zero		1


	//----- nvinfo : EIATTR_EXIT_INSTR_OFFSETS
	.align		4
        /*004c*/ 	.byte	0x04, 0x1c
        /*004e*/ 	.short	(.L_35 - .L_34)


	//   ....[0]....
.L_34:
        /*0050*/ 	.word	0x00000450


	//----- nvinfo : EIATTR_CBANK_PARAM_SIZE
	.align		4
.L_35:
        /*0054*/ 	.byte	0x03, 0x19
        /*0056*/ 	.short	0x0014


	//----- nvinfo : EIATTR_PARAM_CBANK
	.align		4
        /*0058*/ 	.byte	0x04, 0x0a
        /*005a*/ 	.short	(.L_37 - .L_36)
	.align		4
.L_36:
        /*005c*/ 	.word	index@(.nv.constant0._Z14scan_up_kernelPiS_i)
        /*0060*/ 	.short	0x0380
        /*0062*/ 	.short	0x0014


	//----- nvinfo : EIATTR_SW_WAR
	.align		4
.L_37:
        /*0064*/ 	.byte	0x04, 0x36
        /*0066*/ 	.short	(.L_39 - .L_38)
.L_38:
        /*0068*/ 	.word	0x00000008
.L_39:


//--------------------- .nv.callgraph             --------------------------
	.section	.nv.callgraph,"",@"SHT_CUDA_CALLGRAPH"
	.align	4
	.sectionentsize	8
	.align		4
        /*0000*/ 	.word	0x00000000
	.align		4
        /*0004*/ 	.word	0xffffffff
	.align		4
        /*0008*/ 	.word	0x00000000
	.align		4
        /*000c*/ 	.word	0xfffffffe
	.align		4
        /*0010*/ 	.word	0x00000000
	.align		4
        /*0014*/ 	.word	0xfffffffd
	.align		4
        /*0018*/ 	.word	0x00000000
	.align		4
        /*001c*/ 	.word	0xfffffffc


//--------------------- .text._Z14add_block_sumsPiS_i --------------------------
	.section	.text._Z14add_block_sumsPiS_i,"ax",@progbits
	.align	128
        .global         _Z14add_block_sumsPiS_i
        .type           _Z14add_block_sumsPiS_i,@function
        .size           _Z14add_block_sumsPiS_i,(.L_x_6 - _Z14add_block_sumsPiS_i)
        .other          _Z14add_block_sumsPiS_i,@"STO_CUDA_ENTRY STV_DEFAULT"
_Z14add_block_sumsPiS_i:
.text._Z14add_block_sumsPiS_i:
[----:B------:R-:W-:Y:S01]  /*0000*/  LDC R1, c[0x0][0x37c] ;  /* 0x0000df00ff017b82 */ /* 0x000fe20000000800 */
[----:B------:R-:W0:Y:S02]  /*0010*/  S2R R7, SR_CTAID.X ;  /* 0x0000000000077919 */ /* 0x000e240000002500 */
[----:B0-----:R-:W-:-:S13]  /*0020*/  ISETP.NE.AND P0, PT, R7, RZ, PT ;  /* 0x000000ff0700720c */ /* 0x001fda0003f05270 */
[----:B------:R-:W-:Y:S05]  /*0030*/  @!P0 EXIT ;  /* 0x000000000000894d */ /* 0x000fea0003800000 */
[----:B------:R-:W0:Y:S01]  /*0040*/  S2R R9, SR_TID.X ;  /* 0x0000000000097919 */ /* 0x000e220000002100 */
[----:B------:R-:W1:Y:S01]  /*0050*/  LDC.64 R2, c[0x0][0x388] ;  /* 0x0000e200ff027b82 */ /* 0x000e620000000a00 */
[----:B------:R-:W2:Y:S01]  /*0060*/  LDCU.64 UR4, c[0x0][0x358] ;  /* 0x00006b00ff0477ac */ /* 0x000ea20008000a00 */
[----:B------:R-:W-:-:S06]  /*0070*/  IADD3 R7, PT, PT, R7, -0x1, RZ ;  /* 0xffffffff07077810 */ /* 0x000fcc0007ffe0ff */
[----:B------:R-:W0:Y:S08]  /*0080*/  LDC.64 R4, c[0x0][0x380] ;  /* 0x0000e000ff047b82 */ /* 0x000e300000000a00 */
[----:B------:R-:W3:Y:S01]  /*0090*/  LDC R0, c[0x0][0x390] ;  /* 0x0000e400ff007b82 */ /* 0x000ee20000000800 */
[----:B-1----:R-:W-:-:S06]  /*00a0*/  IMAD.WIDE.U32 R2, R7, 0x4, R2 ;  /* 0x0000000407027825 */ /* 0x002fcc00078e0002 */
[----:B--2---:R-:W2:Y:S01]  /*00b0*/  LDG.E R2, desc[UR4][R2.64] ;  /* 0x0000000402027981 */ /* 0x004ea2000c1e1900 */
[----:B0-----:R-:W-:-:S05]  /*00c0*/  IMAD.WIDE.U32 R4, R9, 0x4, R4 ;  /* 0x0000000409047825 */ /* 0x001fca00078e0004 */
[----:B------:R-:W2:Y:S01]  /*00d0*/  LDG.E R7, desc[UR4][R4.64] ;  /* 0x0000000404077981 */ /* 0x000ea2000c1e1900 */
[----:B---3--:R-:W-:-:S04]  /*00e0*/  LEA.HI R0, R0, R0, RZ, 0x1 ;  /* 0x0000000000007211 */ /* 0x008fc800078f08ff */
[----:B------:R-:W-:Y:S02]  /*00f0*/  SHF.R.S32.HI R11, RZ, 0x1, R0 ;  /* 0x00000001ff0b7819 */ /* 0x000fe40000011400 */
[----:B--2---:R-:W-:-:S03]  /*0100*/  IADD3 R9, PT, PT, R2, R7, RZ ;  /* 0x0000000702097210 */ /* 0x004fc60007ffe0ff */
[----:B------:R-:W-:Y:S02]  /*0110*/  IMAD.WIDE R6, R11, 0x4, R4 ;  /* 0x000000040b067825 */ /* 0x000fe400078e0204 */
[----:B------:R-:W-:Y:S04]  /*0120*/  STG.E desc[UR4][R4.64], R9 ;  /* 0x0000000904007986 */ /* 0x000fe8000c101904 */
[----:B------:R-:W2:Y:S02]  /*0130*/  LDG.E R11, desc[UR4][R6.64] ;  /* 0x00000004060b7981 */ /* 0x000ea4000c1e1900 */
[----:B--2---:R-:W-:-:S05]  /*0140*/  IADD3 R11, PT, PT, R2, R11, RZ ;  /* 0x0000000b020b7210 */ /* 0x004fca0007ffe0ff */
[----:B------:R-:W-:Y:S01]  /*0150*/  STG.E desc[UR4][R6.64], R11 ;  /* 0x0000000b06007986 */ /* 0x000fe2000c101904 */
[----:B------:R-:W-:Y:S05]  /*0160*/  EXIT ;  /* 0x000000000000794d */ /* 0x000fea0003800000 */
.L_x_0:
[----:B------:R-:W-:-:S00]  /*0170*/  BRA `(.L_x_0) ;  /* 0xfffffffc00fc7947 */ /* 0x000fc0000383ffff */
[----:B------:R-:W-:-:S00]  /*0180*/  NOP ;  /* 0x0000000000007918 */ /* 0x000fc00000000000 */
[----:B------:R-:W-:-:S00]  /*0190*/  NOP ;  /* 0x0000000000007918 */ /* 0x000fc00000000000 */
[----:B------:R-:W-:-:S00]  /*01a0*/  NOP ;  /* 0x0000000000007918 */ /* 0x000fc00000000000 */
[----:B------:R-:W-:-:S00]  /*01b0*/  NOP ;  /* 0x0000000000007918 */ /* 0x000fc00000000000 */
[----:B------:R-:W-:-:S00]  /*01c0*/  NOP ;  /* 0x0000000000007918 */ /* 0x000fc00000000000 */
[----:B------:R-:W-:-:S00]  /*01d0*/  NOP ;  /* 0x0000000000007918 */ /* 0x000fc00000000000 */
[----:B------:R-:W-:-:S00]  /*01e0*/  NOP ;  /* 0x0000000000007918 */ /* 0x000fc00000000000 */
[----:B------:R-:W-:-:S00]  /*01f0*/  NOP ;  /* 0x0000000000007918 */ /* 0x000fc00000000000 */
.L_x_6:


//--------------------- .text._Z14scan_up_kernelPiS_i --------------------------
	.section	.text._Z14scan_up_kernelPiS_i,"ax",@progbits
	.align	128
        .global         _Z14scan_up_kernelPiS_i
        .type           _Z14scan_up_kernelPiS_i,@function
        .size           _Z14scan_up_kernelPiS_i,(.L_x_7 - _Z14scan_up_kernelPiS_i)
        .other          _Z14scan_up_kernelPiS_i,@"STO_CUDA_ENTRY STV_DEFAULT"
_Z14scan_up_kernelPiS_i:
.text._Z14scan_up_kernelPiS_i:
[----:B------:R-:W-:Y:S01]  /*0000*/  LDC R1, c[0x0][0x37c] ;  /* 0x0000df00ff017b82 */ /* 0x000fe20000000800 */
[----:B------:R-:W0:Y:S07]  /*0010*/  S2R R0, SR_TID.X ;  /* 0x0000000000007919 */ /* 0x000e2e0000002100 */
[----:B------:R-:W1:Y:S01]  /*0020*/  LDC R7, c[0x0][0x390] ;  /* 0x0000e400ff077b82 */ /* 0x000e620000000800 */
[----:B------:R-:W2:Y:S07]  /*0030*/  LDCU.64 UR6, c[0x0][0x358] ;  /* 0x00006b00ff0677ac */ /* 0x000eae0008000a00 */
[----:B------:R-:W0:Y:S08]  /*0040*/  LDC.64 R2, c[0x0][0x380] ;  /* 0x0000e000ff027b82 */ /* 0x000e300000000a00 */
[----:B------:R-:W3:Y:S01]  /*0050*/  S2UR UR5, SR_CgaCtaId ;  /* 0x00000000000579c3 */ /* 0x000ee20000008800 */
[----:B-1----:R-:W-:Y:S01]  /*0060*/  LEA.HI R4, R7, R7, RZ, 0x1 ;  /* 0x0000000707047211 */ /* 0x002fe200078f08ff */
[----:B------:R-:W-:-:S06]  /*0070*/  UMOV UR4, 0x400 ;  /* 0x0000040000047882 */ /* 0x000fcc0000000000 */
[----:B------:R-:W1:Y:S01]  /*0080*/  LDC R14, c[0x0][0x390] ;  /* 0x0000e400ff0e7b82 */ /* 0x000e620000000800 */
[----:B------:R-:W-:Y:S01]  /*0090*/  SHF.R.S32.HI R9, RZ, 0x1, R4 ;  /* 0x00000001ff097819 */ /* 0x000fe20000011404 */
[----:B0-----:R-:W-:-:S05]  /*00a0*/  IMAD.WIDE.U32 R2, R0, 0x4, R2 ;  /* 0x0000000400027825 */ /* 0x001fca00078e0002 */
[----:B--2---:R-:W2:Y:S01]  /*00b0*/  LDG.E R11, desc[UR6][R2.64] ;  /* 0x00000006020b7981 */ /* 0x004ea2000c1e1900 */
[----:B------:R-:W-:-:S05]  /*00c0*/  IMAD.WIDE R4, R9, 0x4, R2 ;  /* 0x0000000409047825 */ /* 0x000fca00078e0202 */
[----:B------:R-:W4:Y:S01]  /*00d0*/  LDG.E R10, desc[UR6][R4.64] ;  /* 0x00000006040a7981 */ /* 0x000f22000c1e1900 */
[----:B---3--:R-:W-:Y:S01]  /*00e0*/  ULEA UR4, UR5, UR4, 0x18 ;  /* 0x0000000405047291 */ /* 0x008fe2000f8ec0ff */
[----:B------:R-:W-:-:S05]  /*00f0*/  ISETP.GE.AND P1, PT, R7, 0x2, PT ;  /* 0x000000020700780c */ /* 0x000fca0003f26270 */
[----:B------:R-:W-:-:S05]  /*0100*/  LEA R6, R0, UR4, 0x2 ;  /* 0x0000000400067c11 */ /* 0x000fca000f8e10ff */
[----:B------:R-:W-:Y:S01]  /*0110*/  IMAD R7, R9, 0x4, R6 ;  /* 0x0000000409077824 */ /* 0x000fe200078e0206 */
[----:B------:R-:W-:Y:S01]  /*0120*/  ISETP.NE.AND P0, PT, R0, RZ, PT ;  /* 0x000000ff0000720c */ /* 0x000fe20003f05270 */
[----:B------:R-:W-:Y:S01]  /*0130*/  IMAD.MOV.U32 R8, RZ, RZ, 0x1 ;  /* 0x00000001ff087424 */ /* 0x000fe200078e00ff */
[----:B--2---:R0:W-:Y:S04]  /*0140*/  STS [R6], R11 ;  /* 0x0000000b06007388 */ /* 0x0041e80000000800 */
[----:B----4-:R0:W-:Y:S01]  /*0150*/  STS [R7], R10 ;  /* 0x0000000a07007388 */ /* 0x0101e20000000800 */
[----:B-1----:R-:W-:Y:S06]  /*0160*/  @!P1 BRA `(.L_x_1) ;  /* 0x00000000003c9947 */ /* 0x002fec0003800000 */
[----:B0-----:R-:W-:Y:S01]  /*0170*/  LEA R11, R0, 0x1, 0x1 ;  /* 0x00000001000b7811 */ /* 0x001fe200078e08ff */
[----:B------:R-:W-:-:S07]  /*0180*/  IMAD.MOV.U32 R8, RZ, RZ, 0x1 ;  /* 0x00000001ff087424 */ /* 0x000fce00078e00ff */
.L_x_2:
[----:B------:R-:W-:Y:S01]  /*0190*/  BAR.SYNC.DEFER_BLOCKING 0x0 ;  /* 0x0000000000007b1d */ /* 0x000fe20000010000 */
[----:B------:R-:W-:-:S13]  /*01a0*/  ISETP.GE.AND P1, PT, R0, R9, PT ;  /* 0x000000090000720c */ /* 0x000fda0003f26270 */
[----:B------:R-:W-:-:S05]  /*01b0*/  @!P1 IMAD R10, R11, R8, RZ ;  /* 0x000000080b0a9224 */ /* 0x000fca00078e02ff */
[----:B------:R-:W-:-:S05]  /*01c0*/  @!P1 LEA R13, R10, UR4, 0x2 ;  /* 0x000000040a0d9c11 */ /* 0x000fca000f8e10ff */
[C---:B------:R-:W-:Y:S02]  /*01d0*/  @!P1 IMAD R10, R8.reuse, 0x4, R13 ;  /* 0x00000004080a9824 */ /* 0x040fe400078e020d */
[----:B------:R-:W-:Y:S01]  /*01e0*/  @!P1 LDS R13, [R13+-0x4] ;  /* 0xfffffc000d0d9984 */ /* 0x000fe20000000800 */
[----:B------:R-:W-:-:S03]  /*01f0*/  IMAD.SHL.U32 R8, R8, 0x2, RZ ;  /* 0x0000000208087824 */ /* 0x000fc600078e00ff */
[----:B------:R-:W0:Y:S02]  /*0200*/  @!P1 LDS R12, [R10+-0x4] ;  /* 0xfffffc000a0c9984 */ /* 0x000e240000000800 */
[----:B0-----:R-:W-:-:S05]  /*0210*/  @!P1 IMAD.IADD R15, R13, 0x1, R12 ;  /* 0x000000010d0f9824 */ /* 0x001fca00078e020c */
[----:B------:R1:W-:Y:S01]  /*0220*/  @!P1 STS [R10+-0x4], R15 ;  /* 0xfffffc0f0a009388 */ /* 0x0003e20000000800 */
[----:B------:R-:W-:Y:S02]  /*0230*/  ISETP.GT.U32.AND P1, PT, R9, 0x1, PT ;  /* 0x000000010900780c */ /* 0x000fe40003f24070 */
[----:B------:R-:W-:-:S11]  /*0240*/  SHF.R.U32.HI R9, RZ, 0x1, R9 ;  /* 0x00000001ff097819 */ /* 0x000fd60000011609 */
[----:B-1----:R-:W-:Y:S05]  /*0250*/  @P1 BRA `(.L_x_2) ;  /* 0xfffffffc00cc1947 */ /* 0x002fea000383ffff */
.L_x_1:
[C---:B------:R-:W-:Y:S01]  /*0260*/  @!P0 LEA R9, R14.reuse, UR4, 0x2 ;  /* 0x000000040e098c11 */ /* 0x040fe2000f8e10ff */
[----:B------:R-:W1:Y:S01]  /*0270*/  @!P0 S2R R15, SR_CTAID.X ;  /* 0x00000000000f8919 */ /* 0x000e620000002500 */
[----:B0-----:R-:W1:Y:S01]  /*0280*/  @!P0 LDC.64 R10, c[0x0][0x388] ;  /* 0x0000e200ff0a8b82 */ /* 0x001e620000000a00 */
[----:B------:R-:W-:Y:S02]  /*0290*/  ISETP.GE.AND P1, PT, R14, 0x2, PT ;  /* 0x000000020e00780c */ /* 0x000fe40003f26270 */
[----:B------:R-:W0:Y:S04]  /*02a0*/  @!P0 LDS R13, [R9+-0x4] ;  /* 0xfffffc00090d8984 */ /* 0x000e280000000800 */
[----:B------:R2:W-:Y:S01]  /*02b0*/  @!P0 STS [R9+-0x4], RZ ;  /* 0xfffffcff09008388 */ /* 0x0005e20000000800 */
[----:B-1----:R-:W-:-:S05]  /*02c0*/  @!P0 IMAD.WIDE.U32 R10, R15, 0x4, R10 ;  /* 0x000000040f0a8825 */ /* 0x002fca00078e000a */
[----:B0-----:R2:W-:Y:S01]  /*02d0*/  @!P0 STG.E desc[UR6][R10.64], R13 ;  /* 0x0000000d0a008986 */ /* 0x0015e2000c101906 */
[----:B------:R-:W-:Y:S05]  /*02e0*/  @!P1 BRA `(.L_x_3) ;  /* 0x0000000000449947 */ /* 0x000fea0003800000 */
[----:B--2---:R-:W-:Y:S01]  /*02f0*/  LEA R13, R0, 0x1, 0x1 ;  /* 0x00000001000d7811 */ /* 0x004fe200078e08ff */
[----:B------:R-:W0:Y:S01]  /*0300*/  LDCU UR8, c[0x0][0x390] ;  /* 0x00007200ff0877ac */ /* 0x000e220008000800 */
[----:B------:R-:W-:-:S05]  /*0310*/  UMOV UR5, 0x1 ;  /* 0x0000000100057882 */ /* 0x000fca0000000000 */
.L_x_4:
[----:B------:R-:W-:Y:S01]  /*0320*/  BAR.SYNC.DEFER_BLOCKING 0x0 ;  /* 0x0000000000007b1d */ /* 0x000fe20000010000 */
[----:B------:R-:W-:Y:S01]  /*0330*/  ISETP.GE.AND P0, PT, R0, UR5, PT ;  /* 0x0000000500007c0c */ /* 0x000fe2000bf06270 */
[----:B------:R-:W-:Y:S01]  /*0340*/  USHF.L.U32 UR5, UR5, 0x1, URZ ;  /* 0x0000000105057899 */ /* 0x000fe200080006ff */
[----:B------:R-:W-:-:S03]  /*0350*/  SHF.R.S32.HI R8, RZ, 0x1, R8 ;  /* 0x00000001ff087819 */ /* 0x000fc60000011408 */
[----:B0-----:R-:W-:-:S08]  /*0360*/  UISETP.GE.AND UP0, UPT, UR5, UR8, UPT ;  /* 0x000000080500728c */ /* 0x001fd0000bf06270 */
[----:B-1----:R-:W-:-:S05]  /*0370*/  @!P0 IMAD R9, R8, R13, RZ ;  /* 0x0000000d08098224 */ /* 0x002fca00078e02ff */
[----:B------:R-:W-:-:S05]  /*0380*/  @!P0 LEA R9, R9, UR4, 0x2 ;  /* 0x0000000409098c11 */ /* 0x000fca000f8e10ff */
[----:B------:R-:W-:Y:S01]  /*0390*/  @!P0 IMAD R11, R8, 0x4, R9 ;  /* 0x00000004080b8824 */ /* 0x000fe200078e0209 */
[----:B------:R-:W-:Y:S04]  /*03a0*/  @!P0 LDS R10, [R9+-0x4] ;  /* 0xfffffc00090a8984 */ /* 0x000fe80000000800 */
[----:B------:R-:W0:Y:S02]  /*03b0*/  @!P0 LDS R12, [R11+-0x4] ;  /* 0xfffffc000b0c8984 */ /* 0x000e240000000800 */
[----:B0-----:R-:W-:Y:S02]  /*03c0*/  @!P0 IMAD.IADD R10, R10, 0x1, R12 ;  /* 0x000000010a0a8824 */ /* 0x001fe400078e020c */
[----:B------:R1:W-:Y:S04]  /*03d0*/  @!P0 STS [R9+-0x4], R12 ;  /* 0xfffffc0c09008388 */ /* 0x0003e80000000800 */
[----:B------:R1:W-:Y:S01]  /*03e0*/  @!P0 STS [R11+-0x4], R10 ;  /* 0xfffffc0a0b008388 */ /* 0x0003e20000000800 */
[----:B------:R-:W-:Y:S05]  /*03f0*/  BRA.U !UP0, `(.L_x_4) ;  /* 0xfffffffd08c87547 */ /* 0x000fea000b83ffff */
.L_x_3:
[----:B------:R-:W-:Y:S06]  /*0400*/  BAR.SYNC.DEFER_BLOCKING 0x0 ;  /* 0x0000000000007b1d */ /* 0x000fec0000010000 */
[----:B-12---:R-:W0:Y:S04]  /*0410*/  LDS R9, [R6] ;  /* 0x0000000006097984 */ /* 0x006e280000000800 */
[----:B------:R-:W1:Y:S04]  /*0420*/  LDS R7, [R7] ;  /* 0x0000000007077984 */ /* 0x000e680000000800 */
[----:B0-----:R-:W-:Y:S04]  /*0430*/  STG.E desc[UR6][R2.64], R9 ;  /* 0x0000000902007986 */ /* 0x001fe8000c101906 */
[----:B-1----:R-:W-:Y:S01]  /*0440*/  STG.E desc[UR6][R4.64], R7 ;  /* 0x0000000704007986 */ /* 0x002fe2000c101906 */
[----:B------:R-:W-:Y:S05]  /*0450*/  EXIT ;  /* 0x000000000000794d */ /* 0x000fea0003800000 */
.L_x_5:
        /* <DEDUP_REMOVED lines=10> */
.L_x_7:


//--------------------- .nv.shared._Z14add_block_sumsPiS_i --------------------------
	.section	.nv.shared._Z14add_block_sumsPiS_i,"aw",@nobits
	.sectionflags	@""
	.align	16
	.zero		1024


//--------------------- .nv.shared.reserved.0     --------------------------
	.section	.nv.shared.reserved.0,"aw",@nobits
	.weak		__nv_reservedSMEM_offset_0_alias
	.size		__nv_reservedSMEM_offset_0_alias, 0, 64
	.other		__nv_reservedSMEM_offset_0_alias,@"STO_CUDA_RESERVED_SHARED STV_DEFAULT"
__nv_reservedSMEM_offset_0_alias:
	.zero		0
	.zero		64


//--------------------- .nv.shared._Z14scan_up_kernelPiS_i --------------------------
	.section	.nv.shared._Z14scan_up_kernelPiS_i,"aw",@nobits
	.sectionflags	@""
	.align	16
	.zero		1024


//--------------------- .nv.constant0._Z14add_block_sumsPiS_i --------------------------
	.section	.nv.constant0._Z14add_block_sumsPiS_i,"a",@progbits
	.sectionflags	@""
	.align	4
.nv.constant0._Z14add_block_sumsPiS_i:
	.zero		916


//--------------------- .nv.constant0._Z14scan_up_kernelPiS_i --------------------------
	.section	.nv.constant0._Z14scan_up_kernelPiS_i,"a",@progbits
	.sectionflags	@""
	.align	4
.nv.constant0._Z14scan_up_kernelPiS_i:
	.zero		916


//--------------------- SYMBOLS --------------------------

	.type		.nv.reservedSmem.offset0,@object
	.size		.nv.reservedSmem.offset0,0x4
	.type		.nv.reservedSmem.cap,@object
	.size		.nv.reservedSmem.cap,0x4
